//
// Generated by NVIDIA NVVM Compiler
//
// Compiler Build ID: CL-36424714
// Cuda compilation tools, release 13.0, V13.0.88
// Based on NVVM 20.0.0
//

.version 9.0
.target sm_100
.address_size 64

	// .globl	_Z13gpu_mergesortPiS_iiiP4dim3S1_

.visible .entry _Z13gpu_mergesortPiS_iiiP4dim3S1_(
	.param .u64 .ptr .align 1 _Z13gpu_mergesortPiS_iiiP4dim3S1__param_0,
	.param .u64 .ptr .align 1 _Z13gpu_mergesortPiS_iiiP4dim3S1__param_1,
	.param .u32 _Z13gpu_mergesortPiS_iiiP4dim3S1__param_2,
	.param .u32 _Z13gpu_mergesortPiS_iiiP4dim3S1__param_3,
	.param .u32 _Z13gpu_mergesortPiS_iiiP4dim3S1__param_4,
	.param .u64 .ptr .align 1 _Z13gpu_mergesortPiS_iiiP4dim3S1__param_5,
	.param .u64 .ptr .align 1 _Z13gpu_mergesortPiS_iiiP4dim3S1__param_6
)
{
	.reg .pred 	%p<12>;
	.reg .b32 	%r<44>;
	.reg .b64 	%rd<15>;

	ld.param.u64 	%rd5, [_Z13gpu_mergesortPiS_iiiP4dim3S1__param_0];
	ld.param.u64 	%rd4, [_Z13gpu_mergesortPiS_iiiP4dim3S1__param_1];
	ld.param.u32 	%r26, [_Z13gpu_mergesortPiS_iiiP4dim3S1__param_2];
	ld.param.u32 	%r24, [_Z13gpu_mergesortPiS_iiiP4dim3S1__param_3];
	ld.param.u32 	%r25, [_Z13gpu_mergesortPiS_iiiP4dim3S1__param_4];
	cvta.to.global.u64 	%rd1, %rd5;
	mov.u32 	%r27, %tid.x;
	mov.u32 	%r28, %ctaid.x;
	mov.u32 	%r29, %ntid.x;
	mad.lo.s32 	%r30, %r28, %r29, %r27;
	mul.lo.s32 	%r31, %r24, %r30;
	mul.lo.s32 	%r37, %r31, %r25;
	setp.lt.s32 	%p1, %r25, 1;
	setp.ge.s32 	%p2, %r37, %r26;
	or.pred  	%p3, %p1, %p2;
	@%p3 bra 	$L__BB0_13;
	shr.s32 	%r2, %r24, 1;
	cvta.to.global.u64 	%rd2, %rd4;
	mov.b32 	%r35, 0;
$L__BB0_2:
	add.s32 	%r5, %r37, %r24;
	min.s32 	%r6, %r5, %r26;
	setp.ge.s32 	%p4, %r37, %r6;
	@%p4 bra 	$L__BB0_12;
	add.s32 	%r34, %r37, %r2;
	min.s32 	%r7, %r34, %r26;
	mov.u32 	%r38, %r7;
	mov.u32 	%r39, %r37;
$L__BB0_4:
	mul.wide.s32 	%rd6, %r37, 4;
	add.s64 	%rd3, %rd2, %rd6;
	setp.lt.s32 	%p5, %r39, %r7;
	@%p5 bra 	$L__BB0_7;
	mul.wide.s32 	%rd7, %r38, 4;
	add.s64 	%rd8, %rd1, %rd7;
	ld.global.u32 	%r41, [%rd8];
$L__BB0_6:
	st.global.u32 	[%rd3], %r41;
	add.s32 	%r38, %r38, 1;
	bra.uni 	$L__BB0_11;
$L__BB0_7:
	setp.lt.s32 	%p6, %r38, %r6;
	@%p6 bra 	$L__BB0_9;
	mul.wide.s32 	%rd9, %r39, 4;
	add.s64 	%rd10, %rd1, %rd9;
	ld.global.u32 	%r40, [%rd10];
	bra.uni 	$L__BB0_10;
$L__BB0_9:
	mul.wide.s32 	%rd11, %r39, 4;
	add.s64 	%rd12, %rd1, %rd11;
	ld.global.u32 	%r40, [%rd12];
	mul.wide.s32 	%rd13, %r38, 4;
	add.s64 	%rd14, %rd1, %rd13;
	ld.global.u32 	%r41, [%rd14];
	setp.ge.s32 	%p7, %r40, %r41;
	@%p7 bra 	$L__BB0_6;
$L__BB0_10:
	st.global.u32 	[%rd3], %r40;
	add.s32 	%r39, %r39, 1;
$L__BB0_11:
	add.s32 	%r37, %r37, 1;
	setp.lt.s32 	%p8, %r37, %r6;
	@%p8 bra 	$L__BB0_4;
$L__BB0_12:
	add.s32 	%r35, %r35, 1;
	setp.lt.s32 	%p9, %r35, %r25;
	setp.lt.s32 	%p10, %r5, %r26;
	and.pred  	%p11, %p9, %p10;
	mov.u32 	%r37, %r5;
	@%p11 bra 	$L__BB0_2;
$L__BB0_13:
	ret;

}


// ===== COMPILED SASS (sm_100) =====

	.target	sm_100

	.elftype	@"ET_EXEC"


//--------------------- .note.nv.tkinfo           --------------------------
	.section	.note.nv.tkinfo,"",@"SHT_NOTE"
	.sectionflags	@"SHF_NOTE_NV_TKINFO"
	.tkinfo
        /*0018*/ 	.word	0x00000002
        /*0030*/ 	.string	""
        /*0030*/ 	.string	"ptxas"
        /*0030*/ 	.string	"Cuda compilation tools, release 13.0, V13.0.88"
        /*0030*/ 	.string	"Build cuda_13.0.r13.0/compiler.36424714_0"
        /*0030*/ 	.string	"-arch sm_100 -m 64 "



//--------------------- .note.nv.cuinfo           --------------------------
	.section	.note.nv.cuinfo,"",@"SHT_NOTE"
	.sectionflags	@"SHF_NOTE_NV_CUINFO"
        /*0018*/ 	.short	0x0002
        /*001a*/ 	.short	0x0064
        /*001c*/ 	.short	0x0082
	.zero		2


//--------------------- .nv.info                  --------------------------
	.section	.nv.info,"",@"SHT_CUDA_INFO"
	.align	4


	//----- nvinfo : EIATTR_REGCOUNT
	.align		4
        /*0000*/ 	.byte	0x04, 0x2f
        /*0002*/ 	.short	(.L_1 - .L_0)
	.align		4
.L_0:
        /*0004*/ 	.word	index@(_Z13gpu_mergesortPiS_iiiP4dim3S1_)
        /*0008*/ 	.word	0x00000016


	//----- nvinfo : EIATTR_FRAME_SIZE
	.align		4
.L_1:
        /*000c*/ 	.byte	0x04, 0x11
        /*000e*/ 	.short	(.L_3 - .L_2)
	.align		4
.L_2:
        /*0010*/ 	.word	index@(_Z13gpu_mergesortPiS_iiiP4dim3S1_)
        /*0014*/ 	.word	0x00000000


	//----- nvinfo : EIATTR_MIN_STACK_SIZE
	.align		4
.L_3:
        /*0018*/ 	.byte	0x04, 0x12
        /*001a*/ 	.short	(.L_5 - .L_4)
	.align		4
.L_4:
        /*001c*/ 	.word	index@(_Z13gpu_mergesortPiS_iiiP4dim3S1_)
        /*0020*/ 	.word	0x00000000
.L_5:


//--------------------- .nv.compat                --------------------------
	.section	.nv.compat,"",@"SHT_CUDA_COMPAT_INFO"
	.align	4
        /*0000*/ 	.byte	0x02, 0x09, 0x00, 0x00, 0x02, 0x02, 0x01, 0x00, 0x02, 0x05, 0x05, 0x00, 0x03, 0x07, 0x01, 0x01
        /*0010*/ 	.byte	0x02, 0x03, 0x00, 0x00, 0x02, 0x06, 0x01, 0x00, 0x04, 0x0b, 0x08, 0x00, 0x09, 0x00, 0x00, 0x00
        /*0020*/ 	.byte	0x00, 0x00, 0x00, 0x00


//--------------------- .nv.info._Z13gpu_mergesortPiS_iiiP4dim3S1_ --------------------------
	.section	.nv.info._Z13gpu_mergesortPiS_iiiP4dim3S1_,"",@"SHT_CUDA_INFO"
	.sectionflags	@""
	.align	4


	//----- nvinfo : EIATTR_CUDA_API_VERSION
	.align		4
        /*0000*/ 	.byte	0x04, 0x37
        /*0002*/ 	.short	(.L_7 - .L_6)
.L_6:
        /*0004*/ 	.word	0x00000082


	//----- nvinfo : EIATTR_KPARAM_INFO
	.align		4
.L_7:
        /*0008*/ 	.byte	0x04, 0x17
        /*000a*/ 	.short	(.L_9 - .L_8)
.L_8:
        /*000c*/ 	.word	0x00000000
        /*0010*/ 	.short	0x0006
        /*0012*/ 	.short	0x0028
        /*0014*/ 	.byte	0x00, 0xf5, 0x21, 0x00


	//----- nvinfo : EIATTR_KPARAM_INFO
	.align		4
.L_9:
        /*0018*/ 	.byte	0x04, 0x17
        /*001a*/ 	.short	(.L_11 - .L_10)
.L_10:
        /*001c*/ 	.word	0x00000000
        /*0020*/ 	.short	0x0005
        /*0022*/ 	.short	0x0020
        /*0024*/ 	.byte	0x00, 0xf5, 0x21, 0x00


	//----- nvinfo : EIATTR_KPARAM_INFO
	.align		4
.L_11:
        /*0028*/ 	.byte	0x04, 0x17
        /*002a*/ 	.short	(.L_13 - .L_12)
.L_12:
        /*002c*/ 	.word	0x00000000
        /*0030*/ 	.short	0x0004
        /*0032*/ 	.short	0x0018
        /*0034*/ 	.byte	0x00, 0xf0, 0x11, 0x00


	//----- nvinfo : EIATTR_KPARAM_INFO
	.align		4
.L_13:
        /*0038*/ 	.byte	0x04, 0x17
        /*003a*/ 	.short	(.L_15 - .L_14)
.L_14:
        /*003c*/ 	.word	0x00000000
        /*0040*/ 	.short	0x0003
        /*0042*/ 	.short	0x0014
        /*0044*/ 	.byte	0x00, 0xf0, 0x11, 0x00


	//----- nvinfo : EIATTR_KPARAM_INFO
	.align		4
.L_15:
        /*0048*/ 	.byte	0x04, 0x17
        /*004a*/ 	.short	(.L_17 - .L_16)
.L_16:
        /*004c*/ 	.word	0x00000000
        /*0050*/ 	.short	0x0002
        /*0052*/ 	.short	0x0010
        /*0054*/ 	.byte	0x00, 0xf0, 0x11, 0x00


	//----- nvinfo : EIATTR_KPARAM_INFO
	.align		4
.L_17:
        /*0058*/ 	.byte	0x04, 0x17
        /*005a*/ 	.short	(.L_19 - .L_18)
.L_18:
        /*005c*/ 	.word	0x00000000
        /*0060*/ 	.short	0x0001
        /*0062*/ 	.short	0x0008
        /*0064*/ 	.byte	0x00, 0xf5, 0x21, 0x00


	//----- nvinfo : EIATTR_KPARAM_INFO
	.align		4
.L_19:
        /*0068*/ 	.byte	0x04, 0x17
        /*006a*/ 	.short	(.L_21 - .L_20)
.L_20:
        /*006c*/ 	.word	0x00000000
        /*0070*/ 	.short	0x0000
        /*0072*/ 	.short	0x0000
        /*0074*/ 	.byte	0x00, 0xf5, 0x21, 0x00


	//----- nvinfo : EIATTR_SPARSE_MMA_MASK
	.align		4
.L_21:
        /*0078*/ 	.byte	0x03, 0x50
        /*007a*/ 	.short	0x0000


	//----- nvinfo : EIATTR_MAXREG_COUNT
	.align		4
        /*007c*/ 	.byte	0x03, 0x1b
        /*007e*/ 	.short	0x00ff


	//----- nvinfo : EIATTR_MERCURY_ISA_VERSION
	.align		4
        /*0080*/ 	.byte	0x03, 0x5f
        /*0082*/ 	.short	0x0101


	//----- nvinfo : EIATTR_VRC_CTA_INIT_COUNT
	.align		4
        /*0084*/ 	.byte	0x02, 0x4a
	.zero		1
	.zero		1


	//----- nvinfo : EIATTR_EXIT_INSTR_OFFSETS
	.align		4
        /*0088*/ 	.byte	0x04, 0x1c
        /*008a*/ 	.short	(.L_23 - .L_22)


	//   ....[0]....
.L_22:
        /*008c*/ 	.word	0x000000b0


	//   ....[1]....
        /*0090*/ 	.word	0x00000400


	//----- nvinfo : EIATTR_CRS_STACK_SIZE
	.align		4
.L_23:
        /*0094*/ 	.byte	0x04, 0x1e
        /*0096*/ 	.short	(.L_25 - .L_24)
.L_24:
        /*0098*/ 	.word	0x00000000


	//----- nvinfo : EIATTR_CBANK_PARAM_SIZE
	.align		4
.L_25:
        /*009c*/ 	.byte	0x03, 0x19
        /*009e*/ 	.short	0x0030


	//----- nvinfo : EIATTR_PARAM_CBANK
	.align		4
        /*00a0*/ 	.byte	0x04, 0x0a
        /*00a2*/ 	.short	(.L_27 - .L_26)
	.align		4
.L_26:
        /*00a4*/ 	.word	index@(.nv.constant0._Z13gpu_mergesortPiS_iiiP4dim3S1_)
        /*00a8*/ 	.short	0x0380
        /*00aa*/ 	.short	0x0030


	//----- nvinfo : EIATTR_SW_WAR
	.align		4
.L_27:
        /*00ac*/ 	.byte	0x04, 0x36
        /*00ae*/ 	.short	(.L_29 - .L_28)
.L_28:
        /*00b0*/ 	.word	0x00000008
.L_29:


//--------------------- .nv.callgraph             --------------------------
	.section	.nv.callgraph,"",@"SHT_CUDA_CALLGRAPH"
	.align	4
	.sectionentsize	8
	.align		4
        /*0000*/ 	.word	0x00000000
	.align		4
        /*0004*/ 	.word	0xffffffff
	.align		4
        /*0008*/ 	.word	0x00000000
	.align		4
        /*000c*/ 	.word	0xfffffffe
	.align		4
        /*0010*/ 	.word	0x00000000
	.align		4
        /*0014*/ 	.word	0xfffffffd
	.align		4
        /*0018*/ 	.word	0x00000000
	.align		4
        /*001c*/ 	.word	0xfffffffc


//--------------------- .text._Z13gpu_mergesortPiS_iiiP4dim3S1_ --------------------------
	.section	.text._Z13gpu_mergesortPiS_iiiP4dim3S1_,"ax",@progbits
	.align	128
        .global         _Z13gpu_mergesortPiS_iiiP4dim3S1_
        .type           _Z13gpu_mergesortPiS_iiiP4dim3S1_,@function
        .size           _Z13gpu_mergesortPiS_iiiP4dim3S1_,(.L_x_12 - _Z13gpu_mergesortPiS_iiiP4dim3S1_)
        .other          _Z13gpu_mergesortPiS_iiiP4dim3S1_,@"STO_CUDA_ENTRY STV_DEFAULT"
_Z13gpu_mergesortPiS_iiiP4dim3S1_:
.text._Z13gpu_mergesortPiS_iiiP4dim3S1_:
[----:B------:R-:W-:Y:S01]  /*0000*/  LDC R1, c[0x0][0x37c] ;  /* 0x0000df00ff017b82 */ /* 0x000fe20000000800 */
[----:B------:R-:W0:Y:S07]  /*0010*/  S2R R0, SR_TID.X ;  /* 0x0000000000007919 */ /* 0x000e2e0000002100 */
[----:B------:R-:W0:Y:S01]  /*0020*/  S2UR UR4, SR_CTAID.X ;  /* 0x00000000000479c3 */ /* 0x000e220000002500 */
[----:B------:R-:W1:Y:S07]  /*0030*/  LDCU.64 UR8, c[0x0][0x390] ;  /* 0x00007200ff0877ac */ /* 0x000e6e0008000a00 */
[----:B------:R-:W0:Y:S08]  /*0040*/  LDC R3, c[0x0][0x360] ;  /* 0x0000d800ff037b82 */ /* 0x000e300000000800 */
[----:B------:R-:W2:Y:S01]  /*0050*/  LDC R5, c[0x0][0x398] ;  /* 0x0000e600ff057b82 */ /* 0x000ea20000000800 */
[----:B0-----:R-:W-:-:S04]  /*0060*/  IMAD R0, R3, UR4, R0 ;  /* 0x0000000403007c24 */ /* 0x001fc8000f8e0200 */
[----:B-1----:R-:W-:-:S04]  /*0070*/  IMAD R0, R0, UR9, RZ ;  /* 0x0000000900007c24 */ /* 0x002fc8000f8e02ff */
[----:B--2---:R-:W-:-:S05]  /*0080*/  IMAD R0, R0, R5, RZ ;  /* 0x0000000500007224 */ /* 0x004fca00078e02ff */
[----:B------:R-:W-:-:S04]  /*0090*/  ISETP.GE.AND P0, PT, R0, UR8, PT ;  /* 0x0000000800007c0c */ /* 0x000fc8000bf06270 */
[----:B------:R-:W-:-:S13]  /*00a0*/  ISETP.LT.OR P0, PT, R5, 0x1, P0 ;  /* 0x000000010500780c */ /* 0x000fda0000701670 */
[----:B------:R-:W-:Y:S05]  /*00b0*/  @P0 EXIT ;  /* 0x000000000000094d */ /* 0x000fea0003800000 */
[----:B------:R-:W-:Y:S01]  /*00c0*/  IMAD.MOV.U32 R14, RZ, RZ, RZ ;  /* 0x000000ffff0e7224 */ /* 0x000fe200078e00ff */
[----:B------:R-:W0:Y:S01]  /*00d0*/  LDCU.64 UR6, c[0x0][0x358] ;  /* 0x00006b00ff0677ac */ /* 0x000e220008000a00 */
[----:B------:R-:W-:-:S12]  /*00e0*/  USHF.R.S32.HI UR4, URZ, 0x1, UR9 ;  /* 0x00000001ff047899 */ /* 0x000fd80008011409 */
.L_x_10:
[----:B-1----:R-:W1:Y:S01]  /*00f0*/  LDC.64 R16, c[0x0][0x390] ;  /* 0x0000e400ff107b82 */ /* 0x002e620000000a00 */
[----:B------:R-:W-:Y:S01]  /*0100*/  BSSY.RECONVERGENT B0, `(.L_x_0) ;  /* 0x0000028000007945 */ /* 0x000fe20003800200 */
[----:B-1----:R-:W-:-:S05]  /*0110*/  IMAD.IADD R17, R0, 0x1, R17 ;  /* 0x0000000100117824 */ /* 0x002fca00078e0211 */
[----:B------:R-:W-:-:S04]  /*0120*/  VIMNMX R19, PT, PT, R17, R16, PT ;  /* 0x0000001011137248 */ /* 0x000fc80003fe0100 */
[----:B------:R-:W-:-:S13]  /*0130*/  ISETP.GE.AND P0, PT, R0, R19, PT ;  /* 0x000000130000720c */ /* 0x000fda0003f06270 */
[----:B--2---:R-:W-:Y:S05]  /*0140*/  @P0 BRA `(.L_x_1) ;  /* 0x00000000008c0947 */ /* 0x004fea0003800000 */
[----:B------:R-:W1:Y:S01]  /*0150*/  LDC.64 R4, c[0x0][0x380] ;  /* 0x0000e000ff047b82 */ /* 0x000e620000000a00 */
[----:B------:R-:W-:Y:S02]  /*0160*/  VIADDMNMX R12, R0, UR4, R16, PT ;  /* 0x00000004000c7c46 */ /* 0x000fe4000b800110 */
[----:B------:R-:W-:-:S03]  /*0170*/  MOV R15, R0 ;  /* 0x00000000000f7202 */ /* 0x000fc60000000f00 */
[----:B------:R-:W-:Y:S02]  /*0180*/  IMAD.MOV.U32 R13, RZ, RZ, R12 ;  /* 0x000000ffff0d7224 */ /* 0x000fe400078e000c */
[----:B------:R-:W2:Y:S05]  /*0190*/  LDC.64 R2, c[0x0][0x388] ;  /* 0x0000e200ff027b82 */ /* 0x000eaa0000000a00 */
.L_x_9:
[----:B------:R-:W-:Y:S01]  /*01a0*/  ISETP.GE.AND P0, PT, R15, R12, PT ;  /* 0x0000000c0f00720c */ /* 0x000fe20003f06270 */
[----:B------:R-:W-:Y:S01]  /*01b0*/  BSSY.RECONVERGENT B1, `(.L_x_2) ;  /* 0x0000019000017945 */ /* 0x000fe20003800200 */
[----:B-12---:R-:W-:-:S11]  /*01c0*/  IMAD.WIDE R6, R0, 0x4, R2 ;  /* 0x0000000400067825 */ /* 0x006fd600078e0202 */
[----:B0-----:R-:W-:Y:S05]  /*01d0*/  @!P0 BRA `(.L_x_3) ;  /* 0x00000000000c8947 */ /* 0x001fea0003800000 */
[----:B-1----:R-:W-:-:S05]  /*01e0*/  IMAD.WIDE R8, R13, 0x4, R4 ;  /* 0x000000040d087825 */ /* 0x002fca00078e0204 */
[----:B0-----:R0:W5:Y:S01]  /*01f0*/  LDG.E R11, desc[UR6][R8.64] ;  /* 0x00000006080b7981 */ /* 0x001162000c1e1900 */
[----:B------:R-:W-:Y:S05]  /*0200*/  BRA `(.L_x_4) ;  /* 0x0000000000447947 */ /* 0x000fea0003800000 */
.L_x_3:
[----:B------:R-:W-:Y:S01]  /*0210*/  ISETP.GE.AND P0, PT, R13, R19, PT ;  /* 0x000000130d00720c */ /* 0x000fe20003f06270 */
[----:B------:R-:W-:-:S12]  /*0220*/  BSSY.RELIABLE B2, `(.L_x_5) ;  /* 0x000000c000027945 */ /* 0x000fd80003800100 */
[----:B------:R-:W-:Y:S05]  /*0230*/  @!P0 BRA `(.L_x_6) ;  /* 0x00000000000c8947 */ /* 0x000fea0003800000 */
[----:B-1----:R-:W-:-:S06]  /*0240*/  IMAD.WIDE R8, R15, 0x4, R4 ;  /* 0x000000040f087825 */ /* 0x002fcc00078e0204 */
[----:B0-----:R0:W5:Y:S01]  /*0250*/  LDG.E R9, desc[UR6][R8.64] ;  /* 0x0000000608097981 */ /* 0x001162000c1e1900 */
[----:B------:R-:W-:Y:S05]  /*0260*/  BRA `(.L_x_7) ;  /* 0x00000000001c7947 */ /* 0x000fea0003800000 */
.L_x_6:
[----:B-1----:R-:W-:-:S04]  /*0270*/  IMAD.WIDE R8, R15, 0x4, R4 ;  /* 0x000000040f087825 */ /* 0x002fc800078e0204 */
[----:B------:R-:W-:Y:S02]  /*0280*/  IMAD.WIDE R10, R13, 0x4, R4 ;  /* 0x000000040d0a7825 */ /* 0x000fe400078e0204 */
[----:B0-----:R-:W2:Y:S04]  /*0290*/  LDG.E R9, desc[UR6][R8.64] ;  /* 0x0000000608097981 */ /* 0x001ea8000c1e1900 */
[----:B------:R-:W2:Y:S02]  /*02a0*/  LDG.E R11, desc[UR6][R10.64] ;  /* 0x000000060a0b7981 */ /* 0x000ea4000c1e1900 */
[----:B--2---:R-:W-:-:S13]  /*02b0*/  ISETP.GE.AND P0, PT, R9, R11, PT ;  /* 0x0000000b0900720c */ /* 0x004fda0003f06270 */
[----:B------:R-:W-:Y:S05]  /*02c0*/  @P0 BREAK.RELIABLE B2 ;  /* 0x0000000000020942 */ /* 0x000fea0003800100 */
[----:B------:R-:W-:Y:S05]  /*02d0*/  @P0 BRA `(.L_x_4) ;  /* 0x0000000000100947 */ /* 0x000fea0003800000 */
.L_x_7:
[----:B------:R-:W-:Y:S05]  /*02e0*/  BSYNC.RELIABLE B2 ;  /* 0x0000000000027941 */ /* 0x000fea0003800100 */
.L_x_5:
[----:B-----5:R1:W-:Y:S01]  /*02f0*/  STG.E desc[UR6][R6.64], R9 ;  /* 0x0000000906007986 */ /* 0x0203e2000c101906 */
[----:B------:R-:W-:Y:S01]  /*0300*/  IADD3 R15, PT, PT, R15, 0x1, RZ ;  /* 0x000000010f0f7810 */ /* 0x000fe20007ffe0ff */
[----:B------:R-:W-:Y:S06]  /*0310*/  BRA `(.L_x_8) ;  /* 0x0000000000087947 */ /* 0x000fec0003800000 */
.L_x_4:
[----:B-----5:R2:W-:Y:S01]  /*0320*/  STG.E desc[UR6][R6.64], R11 ;  /* 0x0000000b06007986 */ /* 0x0205e2000c101906 */
[----:B------:R-:W-:-:S07]  /*0330*/  VIADD R13, R13, 0x1 ;  /* 0x000000010d0d7836 */ /* 0x000fce0000000000 */
.L_x_8:
[----:B------:R-:W-:Y:S05]  /*0340*/  BSYNC.RECONVERGENT B1 ;  /* 0x0000000000017941 */ /* 0x000fea0003800200 */
.L_x_2:
[----:B------:R-:W-:-:S04]  /*0350*/  IADD3 R0, PT, PT, R0, 0x1, RZ ;  /* 0x0000000100007810 */ /* 0x000fc80007ffe0ff */
[----:B------:R-:W-:-:S13]  /*0360*/  ISETP.GE.AND P0, PT, R0, R19, PT ;  /* 0x000000130000720c */ /* 0x000fda0003f06270 */
[----:B------:R-:W-:Y:S05]  /*0370*/  @!P0 BRA `(.L_x_9) ;  /* 0xfffffffc00888947 */ /* 0x000fea000383ffff */
.L_x_1:
[----:B0-----:R-:W-:Y:S05]  /*0380*/  BSYNC.RECONVERGENT B0 ;  /* 0x0000000000007941 */ /* 0x001fea0003800200 */
.L_x_0:
[----:B------:R-:W0:Y:S01]  /*0390*/  LDCU UR5, c[0x0][0x398] ;  /* 0x00007300ff0577ac */ /* 0x000e220008000800 */
[----:B------:R-:W-:Y:S01]  /*03a0*/  VIADD R14, R14, 0x1 ;  /* 0x000000010e0e7836 */ /* 0x000fe20000000000 */
[----:B------:R-:W-:Y:S01]  /*03b0*/  MOV R0, R17 ;  /* 0x0000001100007202 */ /* 0x000fe20000000f00 */
[----:B------:R-:W3:Y:S03]  /*03c0*/  LDCU UR8, c[0x0][0x390] ;  /* 0x00007200ff0877ac */ /* 0x000ee60008000800 */
[----:B0-----:R-:W-:Y:S02]  /*03d0*/  ISETP.GE.AND P0, PT, R14, UR5, PT ;  /* 0x000000050e007c0c */ /* 0x001fe4000bf06270 */
[----:B---3--:R-:W-:-:S13]  /*03e0*/  ISETP.LT.AND P1, PT, R17, UR8, PT ;  /* 0x0000000811007c0c */ /* 0x008fda000bf21270 */
[----:B------:R-:W-:Y:S05]  /*03f0*/  @!P0 BRA P1, `(.L_x_10) ;  /* 0xfffffffc003c8947 */ /* 0x000fea000083ffff */
[----:B------:R-:W-:Y:S05]  /*0400*/  EXIT ;  /* 0x000000000000794d */ /* 0x000fea0003800000 */
.L_x_11:
[----:B------:R-:W-:-:S00]  /*0410*/  BRA `(.L_x_11) ;  /* 0xfffffffc00fc7947 */ /* 0x000fc0000383ffff */
[----:B------:R-:W-:-:S00]  /*0420*/  NOP ;  /* 0x0000000000007918 */ /* 0x000fc00000000000 */
        /* <DEDUP_REMOVED lines=13> */
.L_x_12:


//--------------------- .nv.shared.reserved.0     --------------------------
	.section	.nv.shared.reserved.0,"aw",@nobits
	.weak		__nv_reservedSMEM_offset_0_alias
	.size		__nv_reservedSMEM_offset_0_alias, 0, 64
	.other		__nv_reservedSMEM_offset_0_alias,@"STO_CUDA_RESERVED_SHARED STV_DEFAULT"
__nv_reservedSMEM_offset_0_alias:
	.zero		0
	.zero		64


//--------------------- .nv.constant0._Z13gpu_mergesortPiS_iiiP4dim3S1_ --------------------------
	.section	.nv.constant0._Z13gpu_mergesortPiS_iiiP4dim3S1_,"a",@progbits
	.sectionflags	@""
	.align	4
.nv.constant0._Z13gpu_mergesortPiS_iiiP4dim3S1_:
	.zero		944


//--------------------- SYMBOLS --------------------------

	.type		.nv.reservedSmem.offset0,@object
	.size		.nv.reservedSmem.offset0,0x4
